//
// Generated by NVIDIA NVVM Compiler
//
// Compiler Build ID: CL-36424714
// Cuda compilation tools, release 13.0, V13.0.88
// Based on NVVM 20.0.0
//

.version 9.0
.target sm_100
.address_size 64

	// .globl	_Z10sumOfArrayPiS_
// _ZZ10sumOfArrayPiS_E6s_data has been demoted

.visible .entry _Z10sumOfArrayPiS_(
	.param .u64 .ptr .align 1 _Z10sumOfArrayPiS__param_0,
	.param .u64 .ptr .align 1 _Z10sumOfArrayPiS__param_1
)
{
	.reg .pred 	%p<12>;
	.reg .b32 	%r<51>;
	.reg .b64 	%rd<7>;
	// demoted variable
	.shared .align 4 .b8 _ZZ10sumOfArrayPiS_E6s_data[4096];
	ld.param.u64 	%rd1, [_Z10sumOfArrayPiS__param_0];
	ld.param.u64 	%rd2, [_Z10sumOfArrayPiS__param_1];
	cvta.to.global.u64 	%rd3, %rd2;
	mov.u32 	%r3, %ctaid.x;
	mov.u32 	%r4, %ntid.x;
	mov.u32 	%r1, %tid.x;
	mad.lo.s32 	%r5, %r3, %r4, %r1;
	mul.wide.s32 	%rd4, %r5, 4;
	add.s64 	%rd5, %rd3, %rd4;
	ld.global.u32 	%r6, [%rd5];
	shl.b32 	%r7, %r1, 2;
	mov.u32 	%r8, _ZZ10sumOfArrayPiS_E6s_data;
	add.s32 	%r2, %r8, %r7;
	st.shared.u32 	[%r2], %r6;
	bar.sync 	0;
	setp.gt.u32 	%p1, %r1, 511;
	@%p1 bra 	$L__BB0_2;
	add.s32 	%r10, %r2, %r7;
	ld.shared.u32 	%r11, [%r10+4];
	ld.shared.u32 	%r12, [%r10];
	add.s32 	%r13, %r12, %r11;
	st.shared.u32 	[%r10], %r13;
$L__BB0_2:
	bar.sync 	0;
	setp.gt.u32 	%p2, %r1, 255;
	@%p2 bra 	$L__BB0_4;
	mad.lo.s32 	%r14, %r1, 12, %r2;
	ld.shared.u32 	%r15, [%r14+8];
	ld.shared.u32 	%r16, [%r14];
	add.s32 	%r17, %r16, %r15;
	st.shared.u32 	[%r14], %r17;
$L__BB0_4:
	bar.sync 	0;
	setp.gt.u32 	%p3, %r1, 127;
	@%p3 bra 	$L__BB0_6;
	mad.lo.s32 	%r18, %r1, 28, %r2;
	ld.shared.u32 	%r19, [%r18+16];
	ld.shared.u32 	%r20, [%r18];
	add.s32 	%r21, %r20, %r19;
	st.shared.u32 	[%r18], %r21;
$L__BB0_6:
	bar.sync 	0;
	setp.gt.u32 	%p4, %r1, 63;
	@%p4 bra 	$L__BB0_8;
	mad.lo.s32 	%r22, %r1, 60, %r2;
	ld.shared.u32 	%r23, [%r22+32];
	ld.shared.u32 	%r24, [%r22];
	add.s32 	%r25, %r24, %r23;
	st.shared.u32 	[%r22], %r25;
$L__BB0_8:
	bar.sync 	0;
	setp.gt.u32 	%p5, %r1, 31;
	@%p5 bra 	$L__BB0_10;
	mad.lo.s32 	%r26, %r1, 124, %r2;
	ld.shared.u32 	%r27, [%r26+64];
	ld.shared.u32 	%r28, [%r26];
	add.s32 	%r29, %r28, %r27;
	st.shared.u32 	[%r26], %r29;
$L__BB0_10:
	bar.sync 	0;
	setp.gt.u32 	%p6, %r1, 15;
	@%p6 bra 	$L__BB0_12;
	mad.lo.s32 	%r30, %r1, 252, %r2;
	ld.shared.u32 	%r31, [%r30+128];
	ld.shared.u32 	%r32, [%r30];
	add.s32 	%r33, %r32, %r31;
	st.shared.u32 	[%r30], %r33;
$L__BB0_12:
	bar.sync 	0;
	setp.gt.u32 	%p7, %r1, 7;
	@%p7 bra 	$L__BB0_14;
	mad.lo.s32 	%r34, %r1, 508, %r2;
	ld.shared.u32 	%r35, [%r34+256];
	ld.shared.u32 	%r36, [%r34];
	add.s32 	%r37, %r36, %r35;
	st.shared.u32 	[%r34], %r37;
$L__BB0_14:
	bar.sync 	0;
	setp.gt.u32 	%p8, %r1, 3;
	@%p8 bra 	$L__BB0_16;
	mad.lo.s32 	%r38, %r1, 1020, %r2;
	ld.shared.u32 	%r39, [%r38+512];
	ld.shared.u32 	%r40, [%r38];
	add.s32 	%r41, %r40, %r39;
	st.shared.u32 	[%r38], %r41;
$L__BB0_16:
	bar.sync 	0;
	setp.gt.u32 	%p9, %r1, 1;
	@%p9 bra 	$L__BB0_18;
	mad.lo.s32 	%r42, %r1, 2044, %r2;
	ld.shared.u32 	%r43, [%r42+1024];
	ld.shared.u32 	%r44, [%r42];
	add.s32 	%r45, %r44, %r43;
	st.shared.u32 	[%r42], %r45;
$L__BB0_18:
	bar.sync 	0;
	setp.ne.s32 	%p10, %r1, 0;
	@%p10 bra 	$L__BB0_20;
	ld.shared.u32 	%r46, [_ZZ10sumOfArrayPiS_E6s_data+2048];
	ld.shared.u32 	%r47, [_ZZ10sumOfArrayPiS_E6s_data];
	add.s32 	%r48, %r47, %r46;
	st.shared.u32 	[_ZZ10sumOfArrayPiS_E6s_data], %r48;
$L__BB0_20:
	setp.ne.s32 	%p11, %r1, 0;
	bar.sync 	0;
	@%p11 bra 	$L__BB0_22;
	ld.shared.u32 	%r49, [_ZZ10sumOfArrayPiS_E6s_data];
	cvta.to.global.u64 	%rd6, %rd1;
	atom.global.add.u32 	%r50, [%rd6], %r49;
$L__BB0_22:
	ret;

}


// ===== COMPILED SASS (sm_100) =====

	.target	sm_100

	.elftype	@"ET_EXEC"


//--------------------- .note.nv.tkinfo           --------------------------
	.section	.note.nv.tkinfo,"",@"SHT_NOTE"
	.sectionflags	@"SHF_NOTE_NV_TKINFO"
	.tkinfo
        /*0018*/ 	.word	0x00000002
        /*0030*/ 	.string	""
        /*0030*/ 	.string	"ptxas"
        /*0030*/ 	.string	"Cuda compilation tools, release 13.0, V13.0.88"
        /*0030*/ 	.string	"Build cuda_13.0.r13.0/compiler.36424714_0"
        /*0030*/ 	.string	"-arch sm_100 -m 64 "



//--------------------- .note.nv.cuinfo           --------------------------
	.section	.note.nv.cuinfo,"",@"SHT_NOTE"
	.sectionflags	@"SHF_NOTE_NV_CUINFO"
        /*0018*/ 	.short	0x0002
        /*001a*/ 	.short	0x0064
        /*001c*/ 	.short	0x0082
	.zero		2


//--------------------- .nv.info                  --------------------------
	.section	.nv.info,"",@"SHT_CUDA_INFO"
	.align	4


	//----- nvinfo : EIATTR_REGCOUNT
	.align		4
        /*0000*/ 	.byte	0x04, 0x2f
        /*0002*/ 	.short	(.L_1 - .L_0)
	.align		4
.L_0:
        /*0004*/ 	.word	index@(_Z10sumOfArrayPiS_)
        /*0008*/ 	.word	0x0000000e


	//----- nvinfo : EIATTR_FRAME_SIZE
	.align		4
.L_1:
        /*000c*/ 	.byte	0x04, 0x11
        /*000e*/ 	.short	(.L_3 - .L_2)
	.align		4
.L_2:
        /*0010*/ 	.word	index@(_Z10sumOfArrayPiS_)
        /*0014*/ 	.word	0x00000000


	//----- nvinfo : EIATTR_MIN_STACK_SIZE
	.align		4
.L_3:
        /*0018*/ 	.byte	0x04, 0x12
        /*001a*/ 	.short	(.L_5 - .L_4)
	.align		4
.L_4:
        /*001c*/ 	.word	index@(_Z10sumOfArrayPiS_)
        /*0020*/ 	.word	0x00000000
.L_5:


//--------------------- .nv.compat                --------------------------
	.section	.nv.compat,"",@"SHT_CUDA_COMPAT_INFO"
	.align	4
        /*0000*/ 	.byte	0x02, 0x09, 0x00, 0x00, 0x02, 0x02, 0x01, 0x00, 0x02, 0x05, 0x05, 0x00, 0x03, 0x07, 0x01, 0x01
        /*0010*/ 	.byte	0x02, 0x03, 0x00, 0x00, 0x02, 0x06, 0x01, 0x00, 0x04, 0x0b, 0x08, 0x00, 0x09, 0x00, 0x00, 0x00
        /*0020*/ 	.byte	0x00, 0x00, 0x00, 0x00


//--------------------- .nv.info._Z10sumOfArrayPiS_ --------------------------
	.section	.nv.info._Z10sumOfArrayPiS_,"",@"SHT_CUDA_INFO"
	.sectionflags	@""
	.align	4


	//----- nvinfo : EIATTR_CUDA_API_VERSION
	.align		4
        /*0000*/ 	.byte	0x04, 0x37
        /*0002*/ 	.short	(.L_7 - .L_6)
.L_6:
        /*0004*/ 	.word	0x00000082


	//----- nvinfo : EIATTR_KPARAM_INFO
	.align		4
.L_7:
        /*0008*/ 	.byte	0x04, 0x17
        /*000a*/ 	.short	(.L_9 - .L_8)
.L_8:
        /*000c*/ 	.word	0x00000000
        /*0010*/ 	.short	0x0001
        /*0012*/ 	.short	0x0008
        /*0014*/ 	.byte	0x00, 0xf5, 0x21, 0x00


	//----- nvinfo : EIATTR_KPARAM_INFO
	.align		4
.L_9:
        /*0018*/ 	.byte	0x04, 0x17
        /*001a*/ 	.short	(.L_11 - .L_10)
.L_10:
        /*001c*/ 	.word	0x00000000
        /*0020*/ 	.short	0x0000
        /*0022*/ 	.short	0x0000
        /*0024*/ 	.byte	0x00, 0xf5, 0x21, 0x00


	//----- nvinfo : EIATTR_SPARSE_MMA_MASK
	.align		4
.L_11:
        /*0028*/ 	.byte	0x03, 0x50
        /*002a*/ 	.short	0x0000


	//----- nvinfo : EIATTR_MAXREG_COUNT
	.align		4
        /*002c*/ 	.byte	0x03, 0x1b
        /*002e*/ 	.short	0x00ff


	//----- nvinfo : EIATTR_NUM_BARRIERS
	.align		4
        /*0030*/ 	.byte	0x02, 0x4c
        /*0032*/ 	.byte	0x01
	.zero		1


	//----- nvinfo : EIATTR_MERCURY_ISA_VERSION
	.align		4
        /*0034*/ 	.byte	0x03, 0x5f
        /*0036*/ 	.short	0x0101


	//----- nvinfo : EIATTR_VRC_CTA_INIT_COUNT
	.align		4
        /*0038*/ 	.byte	0x02, 0x4a
	.zero		1
	.zero		1


	//----- nvinfo : EIATTR_EXIT_INSTR_OFFSETS
	.align		4
        /*003c*/ 	.byte	0x04, 0x1c
        /*003e*/ 	.short	(.L_13 - .L_12)


	//   ....[0]....
.L_12:
        /*0040*/ 	.word	0x00000540


	//   ....[1]....
        /*0044*/ 	.word	0x00000580


	//----- nvinfo : EIATTR_CBANK_PARAM_SIZE
	.align		4
.L_13:
        /*0048*/ 	.byte	0x03, 0x19
        /*004a*/ 	.short	0x0010


	//----- nvinfo : EIATTR_PARAM_CBANK
	.align		4
        /*004c*/ 	.byte	0x04, 0x0a
        /*004e*/ 	.short	(.L_15 - .L_14)
	.align		4
.L_14:
        /*0050*/ 	.word	index@(.nv.constant0._Z10sumOfArrayPiS_)
        /*0054*/ 	.short	0x0380
        /*0056*/ 	.short	0x0010


	//----- nvinfo : EIATTR_SW_WAR
	.align		4
.L_15:
        /*0058*/ 	.byte	0x04, 0x36
        /*005a*/ 	.short	(.L_17 - .L_16)
.L_16:
        /*005c*/ 	.word	0x00000008
.L_17:


//--------------------- .nv.callgraph             --------------------------
	.section	.nv.callgraph,"",@"SHT_CUDA_CALLGRAPH"
	.align	4
	.sectionentsize	8
	.align		4
        /*0000*/ 	.word	0x00000000
	.align		4
        /*0004*/ 	.word	0xffffffff
	.align		4
        /*0008*/ 	.word	0x00000000
	.align		4
        /*000c*/ 	.word	0xfffffffe
	.align		4
        /*0010*/ 	.word	0x00000000
	.align		4
        /*0014*/ 	.word	0xfffffffd
	.align		4
        /*0018*/ 	.word	0x00000000
	.align		4
        /*001c*/ 	.word	0xfffffffc


//--------------------- .text._Z10sumOfArrayPiS_  --------------------------
	.section	.text._Z10sumOfArrayPiS_,"ax",@progbits
	.align	128
        .global         _Z10sumOfArrayPiS_
        .type           _Z10sumOfArrayPiS_,@function
        .size           _Z10sumOfArrayPiS_,(.L_x_1 - _Z10sumOfArrayPiS_)
        .other          _Z10sumOfArrayPiS_,@"STO_CUDA_ENTRY STV_DEFAULT"
_Z10sumOfArrayPiS_:
.text._Z10sumOfArrayPiS_:
[----:B------:R-:W-:Y:S01]  /*0000*/  LDC R1, c[0x0][0x37c] ;  /* 0x0000df00ff017b82 */ /* 0x000fe20000000800 */
[----:B------:R-:W0:Y:S07]  /*0010*/  S2R R0, SR_TID.X ;  /* 0x0000000000007919 */ /* 0x000e2e0000002100 */
[----:B------:R-:W0:Y:S01]  /*0020*/  S2UR UR4, SR_CTAID.X ;  /* 0x00000000000479c3 */ /* 0x000e220000002500 */
[----:B------:R-:W1:Y:S07]  /*0030*/  LDCU.64 UR6, c[0x0][0x358] ;  /* 0x00006b00ff0677ac */ /* 0x000e6e0008000a00 */
[----:B------:R-:W0:Y:S08]  /*0040*/  LDC R3, c[0x0][0x360] ;  /* 0x0000d800ff037b82 */ /* 0x000e300000000800 */
[----:B------:R-:W2:Y:S01]  /*0050*/  LDC.64 R4, c[0x0][0x388] ;  /* 0x0000e200ff047b82 */ /* 0x000ea20000000a00 */
[----:B0-----:R-:W-:-:S04]  /*0060*/  IMAD R3, R3, UR4, R0 ;  /* 0x0000000403037c24 */ /* 0x001fc8000f8e0200 */
[----:B--2---:R-:W-:-:S06]  /*0070*/  IMAD.WIDE R4, R3, 0x4, R4 ;  /* 0x0000000403047825 */ /* 0x004fcc00078e0204 */
[----:B-1----:R0:W2:Y:S01]  /*0080*/  LDG.E R4, desc[UR6][R4.64] ;  /* 0x0000000604047981 */ /* 0x0020a2000c1e1900 */
[----:B------:R-:W1:Y:S01]  /*0090*/  S2UR UR5, SR_CgaCtaId ;  /* 0x00000000000579c3 */ /* 0x000e620000008800 */
[----:B------:R-:W-:Y:S01]  /*00a0*/  UMOV UR4, 0x400 ;  /* 0x0000040000047882 */ /* 0x000fe20000000000 */
[C---:B------:R-:W-:Y:S02]  /*00b0*/  ISETP.GT.U32.AND P0, PT, R0.reuse, 0x1ff, PT ;  /* 0x000001ff0000780c */ /* 0x040fe40003f04070 */
[----:B------:R-:W-:Y:S01]  /*00c0*/  ISETP.GT.U32.AND P1, PT, R0, 0xff, PT ;  /* 0x000000ff0000780c */ /* 0x000fe20003f24070 */
[----:B-1----:R-:W-:-:S06]  /*00d0*/  ULEA UR4, UR5, UR4, 0x18 ;  /* 0x0000000405047291 */ /* 0x002fcc000f8ec0ff */
[----:B------:R-:W-:-:S05]  /*00e0*/  LEA R3, R0, UR4, 0x2 ;  /* 0x0000000400037c11 */ /* 0x000fca000f8e10ff */
[C-C-:B------:R-:W-:Y:S02]  /*00f0*/  @!P0 IMAD R2, R0.reuse, 0x4, R3.reuse ;  /* 0x0000000400028824 */ /* 0x140fe400078e0203 */
[----:B0-----:R-:W-:Y:S01]  /*0100*/  @!P1 IMAD R5, R0, 0xc, R3 ;  /* 0x0000000c00059824 */ /* 0x001fe200078e0203 */
[----:B--2---:R-:W-:Y:S01]  /*0110*/  STS [R3], R4 ;  /* 0x0000000403007388 */ /* 0x004fe20000000800 */
[----:B------:R-:W-:Y:S06]  /*0120*/  BAR.SYNC.DEFER_BLOCKING 0x0 ;  /* 0x0000000000007b1d */ /* 0x000fec0000010000 */
[----:B------:R-:W-:Y:S04]  /*0130*/  @!P0 LDS R6, [R2+0x4] ;  /* 0x0000040002068984 */ /* 0x000fe80000000800 */
[----:B------:R-:W0:Y:S02]  /*0140*/  @!P0 LDS R7, [R2] ;  /* 0x0000000002078984 */ /* 0x000e240000000800 */
[----:B0-----:R-:W-:-:S05]  /*0150*/  @!P0 IADD3 R7, PT, PT, R6, R7, RZ ;  /* 0x0000000706078210 */ /* 0x001fca0007ffe0ff */
[----:B------:R-:W-:Y:S01]  /*0160*/  @!P0 STS [R2], R7 ;  /* 0x0000000702008388 */ /* 0x000fe20000000800 */
[----:B------:R-:W-:Y:S01]  /*0170*/  BAR.SYNC.DEFER_BLOCKING 0x0 ;  /* 0x0000000000007b1d */ /* 0x000fe20000010000 */
[----:B------:R-:W-:-:S13]  /*0180*/  ISETP.GT.U32.AND P0, PT, R0, 0x7f, PT ;  /* 0x0000007f0000780c */ /* 0x000fda0003f04070 */
[----:B------:R-:W-:Y:S01]  /*0190*/  @!P0 IMAD R4, R0, 0x1c, R3 ;  /* 0x0000001c00048824 */ /* 0x000fe200078e0203 */
[----:B------:R-:W-:Y:S04]  /*01a0*/  @!P1 LDS R6, [R5+0x8] ;  /* 0x0000080005069984 */ /* 0x000fe80000000800 */
[----:B------:R-:W0:Y:S02]  /*01b0*/  @!P1 LDS R9, [R5] ;  /* 0x0000000005099984 */ /* 0x000e240000000800 */
[----:B0-----:R-:W-:-:S05]  /*01c0*/  @!P1 IMAD.IADD R6, R6, 0x1, R9 ;  /* 0x0000000106069824 */ /* 0x001fca00078e0209 */
[----:B------:R-:W-:Y:S01]  /*01d0*/  @!P1 STS [R5], R6 ;  /* 0x0000000605009388 */ /* 0x000fe20000000800 */
[----:B------:R-:W-:Y:S01]  /*01e0*/  BAR.SYNC.DEFER_BLOCKING 0x0 ;  /* 0x0000000000007b1d */ /* 0x000fe20000010000 */
[----:B------:R-:W-:-:S13]  /*01f0*/  ISETP.GT.U32.AND P1, PT, R0, 0x3f, PT ;  /* 0x0000003f0000780c */ /* 0x000fda0003f24070 */
[----:B------:R-:W-:Y:S01]  /*0200*/  @!P1 IMAD R2, R0, 0x3c, R3 ;  /* 0x0000003c00029824 */ /* 0x000fe200078e0203 */
        /* <DEDUP_REMOVED lines=40> */
[----:B------:R-:W-:-:S05]  /*0490*/  ISETP.NE.AND P1, PT, R0, RZ, PT ;  /* 0x000000ff0000720c */ /* 0x000fca0003f25270 */
[----:B------:R-:W-:Y:S04]  /*04a0*/  @!P0 LDS R4, [R3+0x400] ;  /* 0x0004000003048984 */ /* 0x000fe80000000800 */
[----:B------:R-:W0:Y:S02]  /*04b0*/  @!P0 LDS R9, [R3] ;  /* 0x0000000003098984 */ /* 0x000e240000000800 */
[----:B0-----:R-:W-:-:S05]  /*04c0*/  @!P0 IADD3 R4, PT, PT, R4, R9, RZ ;  /* 0x0000000904048210 */ /* 0x001fca0007ffe0ff */
[----:B------:R-:W-:Y:S01]  /*04d0*/  @!P0 STS [R3], R4 ;  /* 0x0000000403008388 */ /* 0x000fe20000000800 */
[----:B------:R-:W-:Y:S06]  /*04e0*/  BAR.SYNC.DEFER_BLOCKING 0x0 ;  /* 0x0000000000007b1d */ /* 0x000fec0000010000 */
[----:B------:R-:W-:Y:S04]  /*04f0*/  @!P1 LDS R0, [UR4+0x800] ;  /* 0x00080004ff009984 */ /* 0x000fe80008000800 */
[----:B------:R-:W0:Y:S02]  /*0500*/  @!P1 LDS R7, [UR4] ;  /* 0x00000004ff079984 */ /* 0x000e240008000800 */
[----:B0-----:R-:W-:-:S05]  /*0510*/  @!P1 IMAD.IADD R0, R0, 0x1, R7 ;  /* 0x0000000100009824 */ /* 0x001fca00078e0207 */
[----:B------:R0:W-:Y:S01]  /*0520*/  @!P1 STS [UR4], R0 ;  /* 0x00000000ff009988 */ /* 0x0001e20008000804 */
[----:B------:R-:W-:Y:S06]  /*0530*/  BAR.SYNC.DEFER_BLOCKING 0x0 ;  /* 0x0000000000007b1d */ /* 0x000fec0000010000 */
[----:B------:R-:W-:Y:S05]  /*0540*/  @P1 EXIT ;  /* 0x000000000000194d */ /* 0x000fea0003800000 */
[----:B------:R-:W1:Y:S01]  /*0550*/  LDS R5, [UR4] ;  /* 0x00000004ff057984 */ /* 0x000e620008000800 */
[----:B------:R-:W1:Y:S03]  /*0560*/  LDC.64 R2, c[0x0][0x380] ;  /* 0x0000e000ff027b82 */ /* 0x000e660000000a00 */
[----:B-1----:R-:W-:Y:S01]  /*0570*/  REDG.E.ADD.STRONG.GPU desc[UR6][R2.64], R5 ;  /* 0x000000050200798e */ /* 0x002fe2000c12e106 */
[----:B------:R-:W-:Y:S05]  /*0580*/  EXIT ;  /* 0x000000000000794d */ /* 0x000fea0003800000 */
.L_x_0:
[----:B------:R-:W-:-:S00]  /*0590*/  BRA `(.L_x_0) ;  /* 0xfffffffc00fc7947 */ /* 0x000fc0000383ffff */
[----:B------:R-:W-:-:S00]  /*05a0*/  NOP ;  /* 0x0000000000007918 */ /* 0x000fc00000000000 */
        /* <DEDUP_REMOVED lines=13> */
.L_x_1:


//--------------------- .nv.shared._Z10sumOfArrayPiS_ --------------------------
	.section	.nv.shared._Z10sumOfArrayPiS_,"aw",@nobits
	.sectionflags	@""
	.align	4
.nv.shared._Z10sumOfArrayPiS_:
	.zero		5120


//--------------------- .nv.shared.reserved.0     --------------------------
	.section	.nv.shared.reserved.0,"aw",@nobits
	.weak		__nv_reservedSMEM_offset_0_alias
	.size		__nv_reservedSMEM_offset_0_alias, 0, 64
	.other		__nv_reservedSMEM_offset_0_alias,@"STO_CUDA_RESERVED_SHARED STV_DEFAULT"
__nv_reservedSMEM_offset_0_alias:
	.zero		0
	.zero		64


//--------------------- .nv.constant0._Z10sumOfArrayPiS_ --------------------------
	.section	.nv.constant0._Z10sumOfArrayPiS_,"a",@progbits
	.sectionflags	@""
	.align	4
.nv.constant0._Z10sumOfArrayPiS_:
	.zero		912


//--------------------- SYMBOLS --------------------------

	.type		.nv.reservedSmem.offset0,@object
	.size		.nv.reservedSmem.offset0,0x4
	.type		.nv.reservedSmem.cap,@object
	.size		.nv.reservedSmem.cap,0x4
